	.headerflags	@"EF_CUDA_TEXMODE_UNIFIED EF_CUDA_64BIT_ADDRESS EF_CUDA_ACCELERATORS EF_CUDA_SM90 EF_CUDA_VIRTUAL_SM(EF_CUDA_SM90)"
	.elftype	@"ET_EXEC"


//--------------------- .nv.info                  --------------------------
	.section	.nv.info,"",@"SHT_CUDA_INFO"
	.align	4


	//----- nvinfo : EIATTR_REGCOUNT
	.align		4
        /*0000*/ 	.byte	0x04, 0x2f
        /*0002*/ 	.short	(.L_1 - .L_0)
	.align		4
.L_0:
        /*0004*/ 	.word	index@(triton_poi_fused_convolution_max_pool2d_with_indices_relu_23)
        /*0008*/ 	.word	0x00000016


	//----- nvinfo : EIATTR_MIN_STACK_SIZE
	.align		4
.L_1:
        /*000c*/ 	.byte	0x04, 0x12
        /*000e*/ 	.short	(.L_3 - .L_2)
	.align		4
.L_2:
        /*0010*/ 	.word	index@(triton_poi_fused_convolution_max_pool2d_with_indices_relu_23)
        /*0014*/ 	.word	0x00000000


	//----- nvinfo : EIATTR_FRAME_SIZE
	.align		4
.L_3:
        /*0018*/ 	.byte	0x04, 0x11
        /*001a*/ 	.short	(.L_5 - .L_4)
	.align		4
.L_4:
        /*001c*/ 	.word	index@(triton_poi_fused_convolution_max_pool2d_with_indices_relu_23)
        /*0020*/ 	.word	0x00000000


	//----- nvinfo : EIATTR_MIN_STACK_SIZE
	.align		4
.L_5:
        /*0024*/ 	.byte	0x04, 0x12
        /*0026*/ 	.short	(.L_7 - .L_6)
	.align		4
.L_6:
        /*0028*/ 	.word	index@(triton_poi_fused_convolution_max_pool2d_with_indices_relu_23)
        /*002c*/ 	.word	0x00000000
.L_7:


//--------------------- .nv.info.triton_poi_fused_convolution_max_pool2d_with_indices_relu_23 --------------------------
	.section	.nv.info.triton_poi_fused_convolution_max_pool2d_with_indices_relu_23,"",@"SHT_CUDA_INFO"
	.sectionflags	@""
	.align	4


	//----- nvinfo : EIATTR_CUDA_API_VERSION
	.align		4
        /*0000*/ 	.byte	0x04, 0x37
        /*0002*/ 	.short	(.L_9 - .L_8)
.L_8:
        /*0004*/ 	.word	0x0000007c


	//----- nvinfo : EIATTR_KPARAM_INFO
	.align		4
.L_9:
        /*0008*/ 	.byte	0x04, 0x17
        /*000a*/ 	.short	(.L_11 - .L_10)
.L_10:
        /*000c*/ 	.word	0x00000000
        /*0010*/ 	.short	0x0002
        /*0012*/ 	.short	0x0010
        /*0014*/ 	.byte	0x00, 0xf0, 0x11, 0x00


	//----- nvinfo : EIATTR_KPARAM_INFO
	.align		4
.L_11:
        /*0018*/ 	.byte	0x04, 0x17
        /*001a*/ 	.short	(.L_13 - .L_12)
.L_12:
        /*001c*/ 	.word	0x00000000
        /*0020*/ 	.short	0x0001
        /*0022*/ 	.short	0x0008
        /*0024*/ 	.byte	0x00, 0xf4, 0x21, 0x00


	//----- nvinfo : EIATTR_KPARAM_INFO
	.align		4
.L_13:
        /*0028*/ 	.byte	0x04, 0x17
        /*002a*/ 	.short	(.L_15 - .L_14)
.L_14:
        /*002c*/ 	.word	0x00000000
        /*0030*/ 	.short	0x0000
        /*0032*/ 	.short	0x0000
        /*0034*/ 	.byte	0x00, 0xf4, 0x21, 0x00


	//----- nvinfo : EIATTR_SPARSE_MMA_MASK
	.align		4
.L_15:
        /*0038*/ 	.byte	0x03, 0x50
        /*003a*/ 	.short	0x0000


	//----- nvinfo : EIATTR_MAXREG_COUNT
	.align		4
        /*003c*/ 	.byte	0x03, 0x1b
        /*003e*/ 	.short	0x00ff


	//----- nvinfo : EIATTR_EXIT_INSTR_OFFSETS
	.align		4
        /*0040*/ 	.byte	0x04, 0x1c
        /*0042*/ 	.short	(.L_17 - .L_16)


	//   ....[0]....
.L_16:
        /*0044*/ 	.word	0x00000480


	//----- nvinfo : EIATTR_REQNTID
	.align		4
.L_17:
        /*0048*/ 	.byte	0x04, 0x10
        /*004a*/ 	.short	(.L_19 - .L_18)
.L_18:
        /*004c*/ 	.word	0x00000080
        /*0050*/ 	.word	0x00000001
        /*0054*/ 	.word	0x00000001


	//----- nvinfo : EIATTR_CBANK_PARAM_SIZE
	.align		4
.L_19:
        /*0058*/ 	.byte	0x03, 0x19
        /*005a*/ 	.short	0x0014


	//----- nvinfo : EIATTR_PARAM_CBANK
	.align		4
        /*005c*/ 	.byte	0x04, 0x0a
        /*005e*/ 	.short	(.L_21 - .L_20)
	.align		4
.L_20:
        /*0060*/ 	.word	index@(.nv.constant0.triton_poi_fused_convolution_max_pool2d_with_indices_relu_23)
        /*0064*/ 	.short	0x0210
        /*0066*/ 	.short	0x0014


	//----- nvinfo : EIATTR_SW_WAR
	.align		4
.L_21:
        /*0068*/ 	.byte	0x04, 0x36
        /*006a*/ 	.short	(.L_23 - .L_22)
.L_22:
        /*006c*/ 	.word	0x00000008
.L_23:


//--------------------- .nv.callgraph             --------------------------
	.section	.nv.callgraph,"",@"SHT_CUDA_CALLGRAPH"
	.align	4
	.sectionentsize	8
	.align		4
        /*0000*/ 	.word	0x00000000
	.align		4
        /*0004*/ 	.word	0xffffffff
	.align		4
        /*0008*/ 	.word	0x00000000
	.align		4
        /*000c*/ 	.word	0xfffffffe
	.align		4
        /*0010*/ 	.word	0x00000000
	.align		4
        /*0014*/ 	.word	0xfffffffd
	.align		4
        /*0018*/ 	.word	0x00000000
	.align		4
        /*001c*/ 	.word	0xfffffffc


//--------------------- .text.triton_poi_fused_convolution_max_pool2d_with_indices_relu_23 --------------------------
	.section	.text.triton_poi_fused_convolution_max_pool2d_with_indices_relu_23,"ax",@progbits
	.align	128
        .global         triton_poi_fused_convolution_max_pool2d_with_indices_relu_23
        .type           triton_poi_fused_convolution_max_pool2d_with_indices_relu_23,@function
        .size           triton_poi_fused_convolution_max_pool2d_with_indices_relu_23,(.L_x_1 - triton_poi_fused_convolution_max_pool2d_with_indices_relu_23)
        .other          triton_poi_fused_convolution_max_pool2d_with_indices_relu_23,@"STO_CUDA_ENTRY STV_DEFAULT"
triton_poi_fused_convolution_max_pool2d_with_indices_relu_23:
.text.triton_poi_fused_convolution_max_pool2d_with_indices_relu_23:
[----:B------:R-:W-:Y:S01]  /*0000*/  LDC R1, c[0x0][0x28] ;  /* 0x00000a00ff017b82 */ /* 0x000fe20000000800 */
[----:B------:R-:W1:Y:S01]  /*0010*/  S2R R0, SR_TID.X ;  /* 0x0000000000007919 */ /* 0x000e620000002100 */
[----:B------:R-:W-:Y:S01]  /*0020*/  ULDC.64 UR4, c[0x0][0x208] ;  /* 0x0000820000047ab9 */ /* 0x000fe20000000a00 */
[----:B------:R-:W2:Y:S01]  /*0030*/  S2R R3, SR_CTAID.X ;  /* 0x0000000000037919 */ /* 0x000ea20000002500 */
[----:B-1----:R-:W-:Y:S01]  /*0040*/  IMAD.SHL.U32 R0, R0, 0x4, RZ ;  /* 0x0000000400007824 */ /* 0x002fe200078e00ff */
[----:B--2---:R-:W-:-:S04]  /*0050*/  SHF.R.S32.HI R5, RZ, 0x16, R3 ;  /* 0x00000016ff057819 */ /* 0x004fc80000011403 */
[----:B------:R-:W-:Y:S02]  /*0060*/  LOP3.LUT R0, R0, 0x1fc, RZ, 0xc0, !PT ;  /* 0x000001fc00007812 */ /* 0x000fe400078ec0ff */
[----:B------:R-:W-:-:S03]  /*0070*/  SGXT R5, R5, 0x1 ;  /* 0x000000010505781a */ /* 0x000fc60000000200 */
[----:B------:R-:W-:-:S05]  /*0080*/  IMAD R0, R3, 0x200, R0 ;  /* 0x0000020003007824 */ /* 0x000fca00078e0200 */
[----:B------:R-:W-:Y:S02]  /*0090*/  SHF.R.S32.HI R3, RZ, 0x1f, R0 ;  /* 0x0000001fff037819 */ /* 0x000fe40000011400 */
[-C--:B------:R-:W-:Y:S02]  /*00a0*/  LEA.HI R6, R5, R0.reuse, RZ, 0xb ;  /* 0x0000000005067211 */ /* 0x080fe400078f58ff */
[----:B------:R-:W-:Y:S02]  /*00b0*/  LEA.HI R4, R3, R0, RZ, 0x8 ;  /* 0x0000000003047211 */ /* 0x000fe400078f40ff */
[----:B------:R-:W1:Y:S01]  /*00c0*/  LDC.64 R2, c[0x0][0x210] ;  /* 0x00008400ff027b82 */ /* 0x000e620000000a00 */
[----:B------:R-:W-:Y:S01]  /*00d0*/  IMAD.SHL.U32 R7, R6, 0x4, RZ ;  /* 0x0000000406077824 */ /* 0x000fe200078e00ff */
[----:B------:R-:W-:-:S04]  /*00e0*/  SHF.R.S32.HI R5, RZ, 0x8, R4 ;  /* 0x00000008ff057819 */ /* 0x000fc80000011404 */
[----:B------:R-:W-:Y:S02]  /*00f0*/  LEA.HI R6, R5, R5, RZ, 0x3 ;  /* 0x0000000505067211 */ /* 0x000fe400078f18ff */
[----:B------:R-:W-:Y:S02]  /*0100*/  LOP3.LUT R8, R7, 0xffffe000, RZ, 0xc0, !PT ;  /* 0xffffe00007087812 */ /* 0x000fe400078ec0ff */
[----:B------:R-:W-:Y:S02]  /*0110*/  LOP3.LUT R7, R4, 0xffffff00, RZ, 0xc0, !PT ;  /* 0xffffff0004077812 */ /* 0x000fe400078ec0ff */
[----:B------:R-:W-:Y:S02]  /*0120*/  LOP3.LUT R6, R6, 0x7ffff8, RZ, 0xc0, !PT ;  /* 0x007ffff806067812 */ /* 0x000fe400078ec0ff */
[----:B------:R-:W-:-:S03]  /*0130*/  IADD3 R7, R8, R0, -R7 ;  /* 0x0000000008077210 */ /* 0x000fc60007ffe807 */
[----:B------:R-:W-:-:S04]  /*0140*/  IMAD.IADD R6, R5, 0x1, -R6 ;  /* 0x0000000105067824 */ /* 0x000fc800078e0a06 */
[----:B------:R-:W-:-:S04]  /*0150*/  IMAD R17, R6, 0x200, R7 ;  /* 0x0000020006117824 */ /* 0x000fc800078e0207 */
[C---:B------:R-:W-:Y:S02]  /*0160*/  VIADD R9, R17.reuse, 0x100 ;  /* 0x0000010011097836 */ /* 0x040fe40000000000 */
[----:B-1----:R-:W-:-:S04]  /*0170*/  IMAD.WIDE R4, R17, 0x4, R2 ;  /* 0x0000000411047825 */ /* 0x002fc800078e0202 */
[----:B------:R-:W-:Y:S02]  /*0180*/  IMAD.WIDE R8, R9, 0x4, R2 ;  /* 0x0000000409087825 */ /* 0x000fe400078e0202 */
[----:B------:R-:W2:Y:S04]  /*0190*/  LDG.E.128 R4, desc[UR4][R4.64] ;  /* 0x0000000404047981 */ /* 0x000ea8000c1e1d00 */
[----:B------:R-:W2:Y:S01]  /*01a0*/  LDG.E.128 R8, desc[UR4][R8.64] ;  /* 0x0000000408087981 */ /* 0x000ea2000c1e1d00 */
[----:B------:R-:W-:-:S04]  /*01b0*/  VIADD R13, R17, 0x1000 ;  /* 0x00001000110d7836 */ /* 0x000fc80000000000 */
[----:B------:R-:W-:-:S06]  /*01c0*/  IMAD.WIDE R12, R13, 0x4, R2 ;  /* 0x000000040d0c7825 */ /* 0x000fcc00078e0202 */
[----:B------:R-:W3:Y:S01]  /*01d0*/  LDG.E.128 R12, desc[UR4][R12.64] ;  /* 0x000000040c0c7981 */ /* 0x000ee2000c1e1d00 */
[----:B------:R-:W-:-:S04]  /*01e0*/  VIADD R17, R17, 0x1100 ;  /* 0x0000110011117836 */ /* 0x000fc80000000000 */
[----:B------:R-:W-:-:S05]  /*01f0*/  IMAD.WIDE R2, R17, 0x4, R2 ;  /* 0x0000000411027825 */ /* 0x000fca00078e0202 */
[----:B------:R1:W4:Y:S02]  /*0200*/  LDG.E.128 R16, desc[UR4][R2.64] ;  /* 0x0000000402107981 */ /* 0x000324000c1e1d00 */
[----:B-1----:R-:W1:Y:S02]  /*0210*/  LDC.64 R2, c[0x0][0x218] ;  /* 0x00008600ff027b82 */ /* 0x002e640000000a00 */
[----:B-1----:R-:W-:Y:S01]  /*0220*/  IMAD.WIDE R2, R0, 0x4, R2 ;  /* 0x0000000400027825 */ /* 0x002fe200078e0202 */
[----:B--2---:R-:W-:Y:S02]  /*0230*/  FSETP.GT.AND P0, PT, R8, R4, PT ;  /* 0x000000040800720b */ /* 0x004fe40003f04000 */
[----:B------:R-:W-:Y:S02]  /*0240*/  FSETP.GT.AND P3, PT, R9, R5, PT ;  /* 0x000000050900720b */ /* 0x000fe40003f64000 */
[----:B------:R-:W-:Y:S02]  /*0250*/  FSETP.GT.AND P2, PT, R10, R6, PT ;  /* 0x000000060a00720b */ /* 0x000fe40003f44000 */
[----:B------:R-:W-:-:S02]  /*0260*/  FSETP.NAN.AND P1, PT, R8, R8, PT ;  /* 0x000000080800720b */ /* 0x000fc40003f28000 */
[----:B------:R-:W-:Y:S02]  /*0270*/  FSETP.NAN.AND P4, PT, R9, R9, PT ;  /* 0x000000090900720b */ /* 0x000fe40003f88000 */
[----:B------:R-:W-:-:S03]  /*0280*/  FSETP.NAN.AND P5, PT, R10, R10, PT ;  /* 0x0000000a0a00720b */ /* 0x000fc60003fa8000 */
[----:B------:R-:W-:Y:S02]  /*0290*/  @!P0 FSEL R8, R8, R4, P1 ;  /* 0x0000000408088208 */ /* 0x000fe40000800000 */
[----:B---3--:R-:W-:Y:S02]  /*02a0*/  FSETP.NAN.AND P0, PT, R12, R12, PT ;  /* 0x0000000c0c00720b */ /* 0x008fe40003f08000 */
[----:B------:R-:W-:Y:S02]  /*02b0*/  FSETP.GT.AND P1, PT, R11, R7, PT ;  /* 0x000000070b00720b */ /* 0x000fe40003f24000 */
[----:B------:R-:W-:Y:S02]  /*02c0*/  @!P3 FSEL R9, R9, R5, P4 ;  /* 0x000000050909b208 */ /* 0x000fe40002000000 */
[----:B------:R-:W-:Y:S02]  /*02d0*/  @!P2 FSEL R10, R10, R6, P5 ;  /* 0x000000060a0aa208 */ /* 0x000fe40002800000 */
[----:B------:R-:W-:-:S02]  /*02e0*/  FSETP.NAN.AND P2, PT, R13, R13, PT ;  /* 0x0000000d0d00720b */ /* 0x000fc40003f48000 */
[----:B------:R-:W-:Y:S02]  /*02f0*/  FSETP.NAN.AND P3, PT, R14, R14, PT ;  /* 0x0000000e0e00720b */ /* 0x000fe40003f68000 */
[----:B------:R-:W-:Y:S02]  /*0300*/  FSETP.GEU.AND P5, PT, R8, R12, PT ;  /* 0x0000000c0800720b */ /* 0x000fe40003fae000 */
[----:B------:R-:W-:Y:S02]  /*0310*/  FSETP.NAN.AND P4, PT, R11, R11, PT ;  /* 0x0000000b0b00720b */ /* 0x000fe40003f88000 */
[----:B------:R-:W-:Y:S02]  /*0320*/  @!P0 FSEL R12, R12, R8, !P5 ;  /* 0x000000080c0c8208 */ /* 0x000fe40006800000 */
[----:B------:R-:W-:Y:S02]  /*0330*/  FSETP.NAN.AND P0, PT, R15, R15, PT ;  /* 0x0000000f0f00720b */ /* 0x000fe40003f08000 */
[----:B------:R-:W-:-:S02]  /*0340*/  @!P1 FSEL R11, R11, R7, P4 ;  /* 0x000000070b0b9208 */ /* 0x000fc40002000000 */
[----:B----4-:R-:W-:Y:S02]  /*0350*/  FSETP.NAN.AND P1, PT, R16, R16, PT ;  /* 0x000000101000720b */ /* 0x010fe40003f28000 */
[----:B------:R-:W-:Y:S02]  /*0360*/  FSETP.GEU.AND P4, PT, R9, R13, PT ;  /* 0x0000000d0900720b */ /* 0x000fe40003f8e000 */
[----:B------:R-:W-:Y:S02]  /*0370*/  FSETP.GEU.AND P5, PT, R10, R14, PT ;  /* 0x0000000e0a00720b */ /* 0x000fe40003fae000 */
[----:B------:R-:W-:Y:S02]  /*0380*/  @!P2 FSEL R13, R13, R9, !P4 ;  /* 0x000000090d0da208 */ /* 0x000fe40006000000 */
[----:B------:R-:W-:Y:S02]  /*0390*/  @!P3 FSEL R14, R14, R10, !P5 ;  /* 0x0000000a0e0eb208 */ /* 0x000fe40006800000 */
[----:B------:R-:W-:-:S02]  /*03a0*/  FSETP.NAN.AND P2, PT, R17, R17, PT ;  /* 0x000000111100720b */ /* 0x000fc40003f48000 */
[----:B------:R-:W-:Y:S02]  /*03b0*/  FSETP.NAN.AND P4, PT, R18, R18, PT ;  /* 0x000000121200720b */ /* 0x000fe40003f88000 */
[----:B------:R-:W-:Y:S02]  /*03c0*/  FSETP.NAN.AND P3, PT, R19, R19, PT ;  /* 0x000000131300720b */ /* 0x000fe40003f68000 */
[----:B------:R-:W-:Y:S02]  /*03d0*/  FSETP.GEU.AND P5, PT, R11, R15, PT ;  /* 0x0000000f0b00720b */ /* 0x000fe40003fae000 */
[----:B------:R-:W-:Y:S02]  /*03e0*/  FSETP.GEU.AND P6, PT, R12, R16, PT ;  /* 0x000000100c00720b */ /* 0x000fe40003fce000 */
[----:B------:R-:W-:Y:S02]  /*03f0*/  @!P0 FSEL R15, R15, R11, !P5 ;  /* 0x0000000b0f0f8208 */ /* 0x000fe40006800000 */
[----:B------:R-:W-:-:S02]  /*0400*/  @!P1 SEL R16, R16, R12, !P6 ;  /* 0x0000000c10109207 */ /* 0x000fc40007000000 */
[----:B------:R-:W-:Y:S02]  /*0410*/  FSETP.GEU.AND P0, PT, R13, R17, PT ;  /* 0x000000110d00720b */ /* 0x000fe40003f0e000 */
[----:B------:R-:W-:Y:S02]  /*0420*/  FSETP.GEU.AND P1, PT, R14, R18, PT ;  /* 0x000000120e00720b */ /* 0x000fe40003f2e000 */
[----:B------:R-:W-:Y:S02]  /*0430*/  FSETP.GEU.AND P5, PT, R15, R19, PT ;  /* 0x000000130f00720b */ /* 0x000fe40003fae000 */
[----:B------:R-:W-:Y:S02]  /*0440*/  @!P2 SEL R17, R17, R13, !P0 ;  /* 0x0000000d1111a207 */ /* 0x000fe40004000000 */
[----:B------:R-:W-:Y:S02]  /*0450*/  @!P4 SEL R18, R18, R14, !P1 ;  /* 0x0000000e1212c207 */ /* 0x000fe40004800000 */
[----:B------:R-:W-:-:S05]  /*0460*/  @!P3 SEL R19, R19, R15, !P5 ;  /* 0x0000000f1313b207 */ /* 0x000fca0006800000 */
[----:B------:R-:W-:Y:S01]  /*0470*/  STG.E.128 desc[UR4][R2.64], R16 ;  /* 0x0000001002007986 */ /* 0x000fe2000c101d04 */
[----:B------:R-:W-:Y:S05]  /*0480*/  EXIT ;  /* 0x000000000000794d */ /* 0x000fea0003800000 */
.L_x_0:
[----:B------:R-:W-:-:S00]  /*0490*/  BRA `(.L_x_0) ;  /* 0xfffffffc00fc7947 */ /* 0x000fc0000383ffff */
[----:B------:R-:W-:-:S00]  /*04a0*/  NOP ;  /* 0x0000000000007918 */ /* 0x000fc00000000000 */
        /* <DEDUP_REMOVED lines=13> */
.L_x_1:


//--------------------- .nv.constant0.triton_poi_fused_convolution_max_pool2d_with_indices_relu_23 --------------------------
	.section	.nv.constant0.triton_poi_fused_convolution_max_pool2d_with_indices_relu_23,"a",@progbits
	.sectionflags	@""
	.align	4
.nv.constant0.triton_poi_fused_convolution_max_pool2d_with_indices_relu_23:
	.zero		548
